	.headerflags	@"EF_CUDA_TEXMODE_UNIFIED EF_CUDA_64BIT_ADDRESS EF_CUDA_ACCELERATORS EF_CUDA_SM90 EF_CUDA_VIRTUAL_SM(EF_CUDA_SM90)"
	.elftype	@"ET_EXEC"


//--------------------- .nv.info                  --------------------------
	.section	.nv.info,"",@"SHT_CUDA_INFO"
	.align	4


	//----- nvinfo : EIATTR_REGCOUNT
	.align		4
        /*0000*/ 	.byte	0x04, 0x2f
        /*0002*/ 	.short	(.L_1 - .L_0)
	.align		4
.L_0:
        /*0004*/ 	.word	index@(triton_poi_fused_addmm_relu_47)
        /*0008*/ 	.word	0x0000000c


	//----- nvinfo : EIATTR_MIN_STACK_SIZE
	.align		4
.L_1:
        /*000c*/ 	.byte	0x04, 0x12
        /*000e*/ 	.short	(.L_3 - .L_2)
	.align		4
.L_2:
        /*0010*/ 	.word	index@(triton_poi_fused_addmm_relu_47)
        /*0014*/ 	.word	0x00000000


	//----- nvinfo : EIATTR_FRAME_SIZE
	.align		4
.L_3:
        /*0018*/ 	.byte	0x04, 0x11
        /*001a*/ 	.short	(.L_5 - .L_4)
	.align		4
.L_4:
        /*001c*/ 	.word	index@(triton_poi_fused_addmm_relu_47)
        /*0020*/ 	.word	0x00000000


	//----- nvinfo : EIATTR_MIN_STACK_SIZE
	.align		4
.L_5:
        /*0024*/ 	.byte	0x04, 0x12
        /*0026*/ 	.short	(.L_7 - .L_6)
	.align		4
.L_6:
        /*0028*/ 	.word	index@(triton_poi_fused_addmm_relu_47)
        /*002c*/ 	.word	0x00000000
.L_7:


//--------------------- .nv.info.triton_poi_fused_addmm_relu_47 --------------------------
	.section	.nv.info.triton_poi_fused_addmm_relu_47,"",@"SHT_CUDA_INFO"
	.sectionflags	@""
	.align	4


	//----- nvinfo : EIATTR_CUDA_API_VERSION
	.align		4
        /*0000*/ 	.byte	0x04, 0x37
        /*0002*/ 	.short	(.L_9 - .L_8)
.L_8:
        /*0004*/ 	.word	0x0000007c


	//----- nvinfo : EIATTR_KPARAM_INFO
	.align		4
.L_9:
        /*0008*/ 	.byte	0x04, 0x17
        /*000a*/ 	.short	(.L_11 - .L_10)
.L_10:
        /*000c*/ 	.word	0x00000000
        /*0010*/ 	.short	0x0002
        /*0012*/ 	.short	0x0010
        /*0014*/ 	.byte	0x00, 0xf0, 0x11, 0x00


	//----- nvinfo : EIATTR_KPARAM_INFO
	.align		4
.L_11:
        /*0018*/ 	.byte	0x04, 0x17
        /*001a*/ 	.short	(.L_13 - .L_12)
.L_12:
        /*001c*/ 	.word	0x00000000
        /*0020*/ 	.short	0x0001
        /*0022*/ 	.short	0x0008
        /*0024*/ 	.byte	0x00, 0xf4, 0x21, 0x00


	//----- nvinfo : EIATTR_KPARAM_INFO
	.align		4
.L_13:
        /*0028*/ 	.byte	0x04, 0x17
        /*002a*/ 	.short	(.L_15 - .L_14)
.L_14:
        /*002c*/ 	.word	0x00000000
        /*0030*/ 	.short	0x0000
        /*0032*/ 	.short	0x0000
        /*0034*/ 	.byte	0x00, 0xf4, 0x21, 0x00


	//----- nvinfo : EIATTR_SPARSE_MMA_MASK
	.align		4
.L_15:
        /*0038*/ 	.byte	0x03, 0x50
        /*003a*/ 	.short	0x0000


	//----- nvinfo : EIATTR_MAXREG_COUNT
	.align		4
        /*003c*/ 	.byte	0x03, 0x1b
        /*003e*/ 	.short	0x00ff


	//----- nvinfo : EIATTR_EXIT_INSTR_OFFSETS
	.align		4
        /*0040*/ 	.byte	0x04, 0x1c
        /*0042*/ 	.short	(.L_17 - .L_16)


	//   ....[0]....
.L_16:
        /*0044*/ 	.word	0x000001a0


	//   ....[1]....
        /*0048*/ 	.word	0x000001c0


	//----- nvinfo : EIATTR_REQNTID
	.align		4
.L_17:
        /*004c*/ 	.byte	0x04, 0x10
        /*004e*/ 	.short	(.L_19 - .L_18)
.L_18:
        /*0050*/ 	.word	0x00000080
        /*0054*/ 	.word	0x00000001
        /*0058*/ 	.word	0x00000001


	//----- nvinfo : EIATTR_CBANK_PARAM_SIZE
	.align		4
.L_19:
        /*005c*/ 	.byte	0x03, 0x19
        /*005e*/ 	.short	0x0014


	//----- nvinfo : EIATTR_PARAM_CBANK
	.align		4
        /*0060*/ 	.byte	0x04, 0x0a
        /*0062*/ 	.short	(.L_21 - .L_20)
	.align		4
.L_20:
        /*0064*/ 	.word	index@(.nv.constant0.triton_poi_fused_addmm_relu_47)
        /*0068*/ 	.short	0x0210
        /*006a*/ 	.short	0x0014


	//----- nvinfo : EIATTR_SW_WAR
	.align		4
.L_21:
        /*006c*/ 	.byte	0x04, 0x36
        /*006e*/ 	.short	(.L_23 - .L_22)
.L_22:
        /*0070*/ 	.word	0x00000008
.L_23:


//--------------------- .nv.callgraph             --------------------------
	.section	.nv.callgraph,"",@"SHT_CUDA_CALLGRAPH"
	.align	4
	.sectionentsize	8
	.align		4
        /*0000*/ 	.word	0x00000000
	.align		4
        /*0004*/ 	.word	0xffffffff
	.align		4
        /*0008*/ 	.word	0x00000000
	.align		4
        /*000c*/ 	.word	0xfffffffe
	.align		4
        /*0010*/ 	.word	0x00000000
	.align		4
        /*0014*/ 	.word	0xfffffffd
	.align		4
        /*0018*/ 	.word	0x00000000
	.align		4
        /*001c*/ 	.word	0xfffffffc


//--------------------- .text.triton_poi_fused_addmm_relu_47 --------------------------
	.section	.text.triton_poi_fused_addmm_relu_47,"ax",@progbits
	.align	128
        .global         triton_poi_fused_addmm_relu_47
        .type           triton_poi_fused_addmm_relu_47,@function
        .size           triton_poi_fused_addmm_relu_47,(.L_x_1 - triton_poi_fused_addmm_relu_47)
        .other          triton_poi_fused_addmm_relu_47,@"STO_CUDA_ENTRY STV_DEFAULT"
triton_poi_fused_addmm_relu_47:
.text.triton_poi_fused_addmm_relu_47:
[----:B------:R-:W0:Y:S02]  /*0000*/  LDC R1, c[0x0][0x28] ;  /* 0x00000a00ff017b82 */ /* 0x000e240000000800 */
[----:B------:R-:W1:Y:S01]  /*0010*/  S2R R0, SR_TID.X ;  /* 0x0000000000007919 */ /* 0x000e620000002100 */
[----:B------:R-:W2:Y:S01]  /*0020*/  LDC.64 R2, c[0x0][0x210] ;  /* 0x00008400ff027b82 */ /* 0x000ea20000000a00 */
[----:B------:R-:W-:Y:S01]  /*0030*/  ULDC.64 UR4, c[0x0][0x208] ;  /* 0x0000820000047ab9 */ /* 0x000fe20000000a00 */
[----:B------:R-:W3:Y:S06]  /*0040*/  S2R R7, SR_CTAID.X ;  /* 0x0000000000077919 */ /* 0x000eec0000002500 */
[----:B------:R-:W4:Y:S01]  /*0050*/  LDC.64 R4, c[0x0][0x218] ;  /* 0x00008600ff047b82 */ /* 0x000f220000000a00 */
[----:B-1----:R-:W-:-:S05]  /*0060*/  IMAD.SHL.U32 R0, R0, 0x2, RZ ;  /* 0x0000000200007824 */ /* 0x002fca00078e00ff */
[----:B------:R-:W-:-:S05]  /*0070*/  LOP3.LUT R0, R0, 0xfe, RZ, 0xc0, !PT ;  /* 0x000000fe00007812 */ /* 0x000fca00078ec0ff */
[----:B---3--:R-:W-:-:S04]  /*0080*/  IMAD R7, R7, 0x100, R0 ;  /* 0x0000010007077824 */ /* 0x008fc800078e0200 */
[C---:B------:R-:W-:Y:S01]  /*0090*/  IMAD.HI R0, R7.reuse, 0x38e38e39, RZ ;  /* 0x38e38e3907007827 */ /* 0x040fe200078e02ff */
[----:B------:R-:W-:-:S03]  /*00a0*/  ISETP.GE.AND P2, PT, R7, 0x240, PT ;  /* 0x000002400700780c */ /* 0x000fc60003f46270 */
[----:B--2---:R-:W-:Y:S01]  /*00b0*/  IMAD.WIDE R2, R7, 0x4, R2 ;  /* 0x0000000407027825 */ /* 0x004fe200078e0202 */
[----:B------:R-:W-:-:S04]  /*00c0*/  SHF.R.U32.HI R9, RZ, 0x1f, R0 ;  /* 0x0000001fff097819 */ /* 0x000fc80000011600 */
[----:B------:R-:W-:-:S05]  /*00d0*/  LEA.HI.SX32 R0, R0, R9, 0x1b ;  /* 0x0000000900007211 */ /* 0x000fca00078fdaff */
[----:B------:R-:W-:Y:S01]  /*00e0*/  IMAD R9, R0, -0x90, R7 ;  /* 0xffffff7000097824 */ /* 0x000fe200078e0207 */
[----:B------:R-:W-:-:S03]  /*00f0*/  CS2R R6, SRZ ;  /* 0x0000000000067805 */ /* 0x000fc6000001ff00 */
[----:B----4-:R-:W-:Y:S01]  /*0100*/  IMAD.WIDE R4, R9, 0x4, R4 ;  /* 0x0000000409047825 */ /* 0x010fe200078e0204 */
[----:B------:R-:W-:Y:S02]  /*0110*/  CS2R R8, SRZ ;  /* 0x0000000000087805 */ /* 0x000fe4000001ff00 */
[----:B------:R-:W2:Y:S04]  /*0120*/  @!P2 LDG.E.64 R6, desc[UR4][R2.64] ;  /* 0x000000040206a981 */ /* 0x000ea8000c1e1b00 */
[----:B------:R-:W2:Y:S02]  /*0130*/  @!P2 LDG.E.EL.64 R8, desc[UR4][R4.64] ;  /* 0x000000040408a981 */ /* 0x000ea4000c2e1b00 */
[----:B--2---:R-:W-:Y:S01]  /*0140*/  FSETP.GEU.AND P0, PT, R6, -R8, PT ;  /* 0x800000080600720b */ /* 0x004fe20003f0e000 */
[----:B------:R-:W-:Y:S01]  /*0150*/  FADD R6, R8, R6 ;  /* 0x0000000608067221 */ /* 0x000fe20000000000 */
[----:B------:R-:W-:Y:S01]  /*0160*/  FADD R0, R9, R7 ;  /* 0x0000000709007221 */ /* 0x000fe20000000000 */
[----:B------:R-:W-:-:S03]  /*0170*/  FSETP.GEU.AND P1, PT, R7, -R9, PT ;  /* 0x800000090700720b */ /* 0x000fc60003f2e000 */
[----:B------:R-:W-:Y:S02]  /*0180*/  FSEL R6, R6, RZ, P0 ;  /* 0x000000ff06067208 */ /* 0x000fe40000000000 */
[----:B------:R-:W-:Y:S01]  /*0190*/  FSEL R7, R0, RZ, P1 ;  /* 0x000000ff00077208 */ /* 0x000fe20000800000 */
[----:B------:R-:W-:Y:S07]  /*01a0*/  @P2 EXIT ;  /* 0x000000000000294d */ /* 0x000fee0003800000 */
[----:B------:R-:W-:Y:S01]  /*01b0*/  STG.E.64 desc[UR4][R2.64], R6 ;  /* 0x0000000602007986 */ /* 0x000fe2000c101b04 */
[----:B------:R-:W-:Y:S05]  /*01c0*/  EXIT ;  /* 0x000000000000794d */ /* 0x000fea0003800000 */
.L_x_0:
[----:B------:R-:W-:-:S00]  /*01d0*/  BRA `(.L_x_0) ;  /* 0xfffffffc00fc7947 */ /* 0x000fc0000383ffff */
[----:B------:R-:W-:-:S00]  /*01e0*/  NOP ;  /* 0x0000000000007918 */ /* 0x000fc00000000000 */
        /* <DEDUP_REMOVED lines=9> */
.L_x_1:


//--------------------- .nv.constant0.triton_poi_fused_addmm_relu_47 --------------------------
	.section	.nv.constant0.triton_poi_fused_addmm_relu_47,"a",@progbits
	.sectionflags	@""
	.align	4
.nv.constant0.triton_poi_fused_addmm_relu_47:
	.zero		548
